	.headerflags	@"EF_CUDA_TEXMODE_UNIFIED EF_CUDA_64BIT_ADDRESS EF_CUDA_ACCELERATORS EF_CUDA_SM90 EF_CUDA_VIRTUAL_SM(EF_CUDA_SM90)"
	.elftype	@"ET_EXEC"


//--------------------- .nv.info                  --------------------------
	.section	.nv.info,"",@"SHT_CUDA_INFO"
	.align	4


	//----- nvinfo : EIATTR_REGCOUNT
	.align		4
        /*0000*/ 	.byte	0x04, 0x2f
        /*0002*/ 	.short	(.L_3 - .L_2)
	.align		4
.L_2:
        /*0004*/ 	.word	index@(triton_poi_fused__native_batch_norm_legit_no_training_relu_5)
        /*0008*/ 	.word	0x00000020


	//----- nvinfo : EIATTR_MIN_STACK_SIZE
	.align		4
.L_3:
        /*000c*/ 	.byte	0x04, 0x12
        /*000e*/ 	.short	(.L_5 - .L_4)
	.align		4
.L_4:
        /*0010*/ 	.word	index@(triton_poi_fused__native_batch_norm_legit_no_training_relu_5)
        /*0014*/ 	.word	0x00000000


	//----- nvinfo : EIATTR_FRAME_SIZE
	.align		4
.L_5:
        /*0018*/ 	.byte	0x04, 0x11
        /*001a*/ 	.short	(.L_7 - .L_6)
	.align		4
.L_6:
        /*001c*/ 	.word	index@(triton_poi_fused__native_batch_norm_legit_no_training_relu_5)
        /*0020*/ 	.word	0x00000000


	//----- nvinfo : EIATTR_MIN_STACK_SIZE
	.align		4
.L_7:
        /*0024*/ 	.byte	0x04, 0x12
        /*0026*/ 	.short	(.L_9 - .L_8)
	.align		4
.L_8:
        /*0028*/ 	.word	index@(triton_poi_fused__native_batch_norm_legit_no_training_relu_5)
        /*002c*/ 	.word	0x00000000
.L_9:


//--------------------- .nv.info.triton_poi_fused__native_batch_norm_legit_no_training_relu_5 --------------------------
	.section	.nv.info.triton_poi_fused__native_batch_norm_legit_no_training_relu_5,"",@"SHT_CUDA_INFO"
	.sectionflags	@""
	.align	4


	//----- nvinfo : EIATTR_CUDA_API_VERSION
	.align		4
        /*0000*/ 	.byte	0x04, 0x37
        /*0002*/ 	.short	(.L_11 - .L_10)
.L_10:
        /*0004*/ 	.word	0x0000007c


	//----- nvinfo : EIATTR_KPARAM_INFO
	.align		4
.L_11:
        /*0008*/ 	.byte	0x04, 0x17
        /*000a*/ 	.short	(.L_13 - .L_12)
.L_12:
        /*000c*/ 	.word	0x00000000
        /*0010*/ 	.short	0x0006
        /*0012*/ 	.short	0x0030
        /*0014*/ 	.byte	0x00, 0xf0, 0x11, 0x00


	//----- nvinfo : EIATTR_KPARAM_INFO
	.align		4
.L_13:
        /*0018*/ 	.byte	0x04, 0x17
        /*001a*/ 	.short	(.L_15 - .L_14)
.L_14:
        /*001c*/ 	.word	0x00000000
        /*0020*/ 	.short	0x0005
        /*0022*/ 	.short	0x0028
        /*0024*/ 	.byte	0x00, 0xf4, 0x21, 0x00


	//----- nvinfo : EIATTR_KPARAM_INFO
	.align		4
.L_15:
        /*0028*/ 	.byte	0x04, 0x17
        /*002a*/ 	.short	(.L_17 - .L_16)
.L_16:
        /*002c*/ 	.word	0x00000000
        /*0030*/ 	.short	0x0004
        /*0032*/ 	.short	0x0020
        /*0034*/ 	.byte	0x00, 0xf4, 0x21, 0x00


	//----- nvinfo : EIATTR_KPARAM_INFO
	.align		4
.L_17:
        /*0038*/ 	.byte	0x04, 0x17
        /*003a*/ 	.short	(.L_19 - .L_18)
.L_18:
        /*003c*/ 	.word	0x00000000
        /*0040*/ 	.short	0x0003
        /*0042*/ 	.short	0x0018
        /*0044*/ 	.byte	0x00, 0xf4, 0x21, 0x00


	//----- nvinfo : EIATTR_KPARAM_INFO
	.align		4
.L_19:
        /*0048*/ 	.byte	0x04, 0x17
        /*004a*/ 	.short	(.L_21 - .L_20)
.L_20:
        /*004c*/ 	.word	0x00000000
        /*0050*/ 	.short	0x0002
        /*0052*/ 	.short	0x0010
        /*0054*/ 	.byte	0x00, 0xf4, 0x21, 0x00


	//----- nvinfo : EIATTR_KPARAM_INFO
	.align		4
.L_21:
        /*0058*/ 	.byte	0x04, 0x17
        /*005a*/ 	.short	(.L_23 - .L_22)
.L_22:
        /*005c*/ 	.word	0x00000000
        /*0060*/ 	.short	0x0001
        /*0062*/ 	.short	0x0008
        /*0064*/ 	.byte	0x00, 0xf4, 0x21, 0x00


	//----- nvinfo : EIATTR_KPARAM_INFO
	.align		4
.L_23:
        /*0068*/ 	.byte	0x04, 0x17
        /*006a*/ 	.short	(.L_25 - .L_24)
.L_24:
        /*006c*/ 	.word	0x00000000
        /*0070*/ 	.short	0x0000
        /*0072*/ 	.short	0x0000
        /*0074*/ 	.byte	0x00, 0xf4, 0x21, 0x00


	//----- nvinfo : EIATTR_SPARSE_MMA_MASK
	.align		4
.L_25:
        /*0078*/ 	.byte	0x03, 0x50
        /*007a*/ 	.short	0x0000


	//----- nvinfo : EIATTR_MAXREG_COUNT
	.align		4
        /*007c*/ 	.byte	0x03, 0x1b
        /*007e*/ 	.short	0x00ff


	//----- nvinfo : EIATTR_EXIT_INSTR_OFFSETS
	.align		4
        /*0080*/ 	.byte	0x04, 0x1c
        /*0082*/ 	.short	(.L_27 - .L_26)


	//   ....[0]....
.L_26:
        /*0084*/ 	.word	0x000006c0


	//----- nvinfo : EIATTR_REQNTID
	.align		4
.L_27:
        /*0088*/ 	.byte	0x04, 0x10
        /*008a*/ 	.short	(.L_29 - .L_28)
.L_28:
        /*008c*/ 	.word	0x00000080
        /*0090*/ 	.word	0x00000001
        /*0094*/ 	.word	0x00000001


	//----- nvinfo : EIATTR_CBANK_PARAM_SIZE
	.align		4
.L_29:
        /*0098*/ 	.byte	0x03, 0x19
        /*009a*/ 	.short	0x0034


	//----- nvinfo : EIATTR_PARAM_CBANK
	.align		4
        /*009c*/ 	.byte	0x04, 0x0a
        /*009e*/ 	.short	(.L_31 - .L_30)
	.align		4
.L_30:
        /*00a0*/ 	.word	index@(.nv.constant0.triton_poi_fused__native_batch_norm_legit_no_training_relu_5)
        /*00a4*/ 	.short	0x0210
        /*00a6*/ 	.short	0x0034


	//----- nvinfo : EIATTR_SW_WAR
	.align		4
.L_31:
        /*00a8*/ 	.byte	0x04, 0x36
        /*00aa*/ 	.short	(.L_33 - .L_32)
.L_32:
        /*00ac*/ 	.word	0x00000008
.L_33:


//--------------------- .nv.callgraph             --------------------------
	.section	.nv.callgraph,"",@"SHT_CUDA_CALLGRAPH"
	.align	4
	.sectionentsize	8
	.align		4
        /*0000*/ 	.word	0x00000000
	.align		4
        /*0004*/ 	.word	0xffffffff
	.align		4
        /*0008*/ 	.word	0x00000000
	.align		4
        /*000c*/ 	.word	0xfffffffe
	.align		4
        /*0010*/ 	.word	0x00000000
	.align		4
        /*0014*/ 	.word	0xfffffffd
	.align		4
        /*0018*/ 	.word	0x00000000
	.align		4
        /*001c*/ 	.word	0xfffffffc


//--------------------- .nv.constant4             --------------------------
	.section	.nv.constant4,"a",@progbits
	.align	8
	.align		8
.nv.constant4:
        /*0000*/ 	.dword	_$_str
	.align		8
        /*0008*/ 	.dword	_$_str_$_2


//--------------------- .text.triton_poi_fused__native_batch_norm_legit_no_training_relu_5 --------------------------
	.section	.text.triton_poi_fused__native_batch_norm_legit_no_training_relu_5,"ax",@progbits
	.align	128
        .global         triton_poi_fused__native_batch_norm_legit_no_training_relu_5
        .type           triton_poi_fused__native_batch_norm_legit_no_training_relu_5,@function
        .size           triton_poi_fused__native_batch_norm_legit_no_training_relu_5,(.L_x_1 - triton_poi_fused__native_batch_norm_legit_no_training_relu_5)
        .other          triton_poi_fused__native_batch_norm_legit_no_training_relu_5,@"STO_CUDA_ENTRY STV_DEFAULT"
triton_poi_fused__native_batch_norm_legit_no_training_relu_5:
.text.triton_poi_fused__native_batch_norm_legit_no_training_relu_5:
[----:B------:R-:W-:Y:S01]  /*0000*/  LDC R1, c[0x0][0x28] ;  /* 0x00000a00ff017b82 */ /* 0x000fe20000000800 */
[----:B------:R-:W1:Y:S01]  /*0010*/  S2R R0, SR_TID.X ;  /* 0x0000000000007919 */ /* 0x000e620000002100 */
[----:B------:R-:W-:-:S06]  /*0020*/  ULDC.64 UR4, c[0x0][0x208] ;  /* 0x0000820000047ab9 */ /* 0x000fcc0000000a00 */
[----:B------:R-:W2:Y:S01]  /*0030*/  LDC.64 R16, c[0x0][0x218] ;  /* 0x00008600ff107b82 */ /* 0x000ea20000000a00 */
[----:B------:R-:W3:Y:S07]  /*0040*/  S2R R3, SR_CTAID.X ;  /* 0x0000000000037919 */ /* 0x000eee0000002500 */
[----:B------:R-:W4:Y:S08]  /*0050*/  LDC.64 R14, c[0x0][0x210] ;  /* 0x00008400ff0e7b82 */ /* 0x000f300000000a00 */
[----:B------:R-:W5:Y:S01]  /*0060*/  LDC.64 R12, c[0x0][0x230] ;  /* 0x00008c00ff0c7b82 */ /* 0x000f620000000a00 */
[----:B-1----:R-:W-:-:S02]  /*0070*/  SHF.L.U32 R0, R0, 0x2, RZ ;  /* 0x0000000200007819 */ /* 0x002fc400000006ff */
[----:B---3--:R-:W-:Y:S02]  /*0080*/  SHF.R.S32.HI R5, RZ, 0x15, R3 ;  /* 0x00000015ff057819 */ /* 0x008fe40000011403 */
[----:B------:R-:W-:Y:S02]  /*0090*/  LOP3.LUT R0, R0, 0x1fc, RZ, 0xc0, !PT ;  /* 0x000001fc00007812 */ /* 0x000fe400078ec0ff */
[----:B------:R-:W-:Y:S02]  /*00a0*/  SGXT R5, R5, 0x1 ;  /* 0x000000010505781a */ /* 0x000fe40000000200 */
[----:B------:R-:W-:Y:S02]  /*00b0*/  LEA R18, R3, R0, 0xa ;  /* 0x0000000003127211 */ /* 0x000fe400078e50ff */
[----:B------:R-:W1:Y:S02]  /*00c0*/  LDC.64 R2, c[0x0][0x220] ;  /* 0x00008800ff027b82 */ /* 0x000e640000000a00 */
[----:B------:R-:W-:-:S04]  /*00d0*/  LEA.HI R5, R5, R18, RZ, 0x8 ;  /* 0x0000001205057211 */ /* 0x000fc800078f40ff */
[----:B------:R-:W-:Y:S02]  /*00e0*/  SHF.R.S32.HI R23, RZ, 0x8, R5 ;  /* 0x00000008ff177819 */ /* 0x000fe40000011405 */
[----:B------:R-:W-:Y:S02]  /*00f0*/  IADD3 R5, R5, 0x200, RZ ;  /* 0x0000020005057810 */ /* 0x000fe40007ffe0ff */
[----:B------:R-:W-:Y:S02]  /*0100*/  LEA.HI R0, R23, R23, RZ, 0x9 ;  /* 0x0000001717007211 */ /* 0x000fe400078f48ff */
[----:B------:R-:W-:Y:S02]  /*0110*/  SHF.R.S32.HI R5, RZ, 0x8, R5 ;  /* 0x00000008ff057819 */ /* 0x000fe40000011405 */
[----:B------:R-:W-:Y:S02]  /*0120*/  LOP3.LUT R0, R0, 0xfffffe00, RZ, 0xc0, !PT ;  /* 0xfffffe0000007812 */ /* 0x000fe400078ec0ff */
[----:B------:R-:W-:-:S02]  /*0130*/  LEA.HI R4, R5, R5, RZ, 0x9 ;  /* 0x0000000505047211 */ /* 0x000fc400078f48ff */
[----:B------:R-:W-:Y:S02]  /*0140*/  IADD3 R23, R23, -R0, RZ ;  /* 0x8000000017177210 */ /* 0x000fe40007ffe0ff */
[----:B------:R-:W-:-:S04]  /*0150*/  LOP3.LUT R4, R4, 0xfffffe00, RZ, 0xc0, !PT ;  /* 0xfffffe0004047812 */ /* 0x000fc800078ec0ff */
[----:B------:R-:W-:Y:S01]  /*0160*/  IADD3 R19, R5, -R4, RZ ;  /* 0x8000000405137210 */ /* 0x000fe20007ffe0ff */
[----:B-1----:R-:W-:-:S04]  /*0170*/  IMAD.WIDE R8, R23, 0x4, R2 ;  /* 0x0000000417087825 */ /* 0x002fc800078e0202 */
[----:B------:R-:W-:Y:S01]  /*0180*/  IMAD.WIDE R10, R19, 0x4, R2 ;  /* 0x00000004130a7825 */ /* 0x000fe200078e0202 */
[----:B------:R-:W3:Y:S01]  /*0190*/  LDG.E.EL R20, desc[UR4][R8.64] ;  /* 0x0000000408147981 */ /* 0x000ee2000c2e1900 */
[----:B------:R-:W1:Y:S03]  /*01a0*/  LDC.64 R2, c[0x0][0x228] ;  /* 0x00008a00ff027b82 */ /* 0x000e660000000a00 */
[----:B------:R-:W3:Y:S01]  /*01b0*/  LDG.E.EL R21, desc[UR4][R10.64] ;  /* 0x000000040a157981 */ /* 0x000ee2000c2e1900 */
[----:B--2---:R-:W-:-:S04]  /*01c0*/  IMAD.WIDE R26, R23, 0x4, R16 ;  /* 0x00000004171a7825 */ /* 0x004fc800078e0210 */
[----:B----4-:R-:W-:Y:S01]  /*01d0*/  IMAD.WIDE R14, R18, 0x4, R14 ;  /* 0x00000004120e7825 */ /* 0x010fe200078e020e */
[----:B------:R-:W2:Y:S04]  /*01e0*/  LDG.E.EL R0, desc[UR4][R26.64] ;  /* 0x000000041a007981 */ /* 0x000ea8000c2e1900 */
[----:B------:R-:W2:Y:S01]  /*01f0*/  LDG.E.128 R4, desc[UR4][R14.64] ;  /* 0x000000040e047981 */ /* 0x000ea2000c1e1d00 */
[----:B------:R-:W-:-:S03]  /*0200*/  IMAD.WIDE R16, R19, 0x4, R16 ;  /* 0x0000000413107825 */ /* 0x000fc600078e0210 */
[----:B------:R-:W4:Y:S04]  /*0210*/  LDG.E.128 R8, desc[UR4][R14.64+0x800] ;  /* 0x000800040e087981 */ /* 0x000f28000c1e1d00 */
[----:B------:R-:W4:Y:S01]  /*0220*/  LDG.E.EL R16, desc[UR4][R16.64] ;  /* 0x0000000410107981 */ /* 0x000f22000c2e1900 */
[----:B01----:R-:W-:-:S04]  /*0230*/  IMAD.WIDE R24, R23, 0x4, R2 ;  /* 0x0000000417187825 */ /* 0x003fc800078e0202 */
[----:B-----5:R-:W-:Y:S02]  /*0240*/  IMAD.WIDE R22, R23, 0x4, R12 ;  /* 0x0000000417167825 */ /* 0x020fe400078e020c */
[----:B------:R-:W5:Y:S04]  /*0250*/  LDG.E.EL R24, desc[UR4][R24.64] ;  /* 0x0000000418187981 */ /* 0x000f68000c2e1900 */
[----:B------:R-:W5:Y:S01]  /*0260*/  LDG.E.EL R23, desc[UR4][R22.64] ;  /* 0x0000000416177981 */ /* 0x000f62000c2e1900 */
[----:B------:R-:W-:-:S04]  /*0270*/  IMAD.WIDE R2, R19, 0x4, R2 ;  /* 0x0000000413027825 */ /* 0x000fc800078e0202 */
[----:B------:R-:W-:Y:S02]  /*0280*/  IMAD.WIDE R28, R19, 0x4, R12 ;  /* 0x00000004131c7825 */ /* 0x000fe400078e020c */
[----:B------:R0:W4:Y:S04]  /*0290*/  LDG.E.EL R12, desc[UR4][R2.64] ;  /* 0x00000004020c7981 */ /* 0x000128000c2e1900 */
[----:B------:R-:W4:Y:S01]  /*02a0*/  LDG.E.EL R13, desc[UR4][R28.64] ;  /* 0x000000041c0d7981 */ /* 0x000f22000c2e1900 */
[----:B0-----:R-:W-:Y:S01]  /*02b0*/  HFMA2.MMA R3, -RZ, RZ, 1.625, 0 ;  /* 0x3e800000ff037435 */ /* 0x001fe200000001ff */
[----:B---3--:R-:W-:-:S04]  /*02c0*/  FADD R20, R20, 9.9999997473787516356e-06 ;  /* 0x3727c5ac14147421 */ /* 0x008fc80000000000 */
[----:B------:R-:W0:Y:S01]  /*02d0*/  MUFU.SQRT R19, R20 ;  /* 0x0000001400137308 */ /* 0x000e220000002000 */
[----:B------:R-:W-:-:S07]  /*02e0*/  FADD R21, R21, 9.9999997473787516356e-06 ;  /* 0x3727c5ac15157421 */ /* 0x000fce0000000000 */
[----:B------:R-:W1:Y:S01]  /*02f0*/  MUFU.SQRT R25, R21 ;  /* 0x0000001500197308 */ /* 0x000e620000002000 */
[C---:B0-----:R-:W-:Y:S02]  /*0300*/  FSETP.GT.AND P0, PT, R19.reuse, 8.50705917302346158658e+37, PT ;  /* 0x7e8000001300780b */ /* 0x041fe40003f04000 */
[----:B------:R-:W-:Y:S02]  /*0310*/  FSETP.GEU.AND P2, PT, R19, 1.175494350822287508e-38, PT ;  /* 0x008000001300780b */ /* 0x000fe40003f4e000 */
[C---:B-1----:R-:W-:Y:S02]  /*0320*/  FSETP.GT.AND P1, PT, R25.reuse, 8.50705917302346158658e+37, PT ;  /* 0x7e8000001900780b */ /* 0x042fe40003f24000 */
[----:B------:R-:W-:-:S07]  /*0330*/  FSETP.GEU.AND P3, PT, R25, 1.175494350822287508e-38, PT ;  /* 0x008000001900780b */ /* 0x000fce0003f6e000 */
[----:B------:R-:W-:-:S04]  /*0340*/  @P0 FMUL R19, R19, 0.25 ;  /* 0x3e80000013130820 */ /* 0x000fc80000400000 */
[----:B------:R-:W-:Y:S01]  /*0350*/  @!P2 FMUL R19, R19, 16777216 ;  /* 0x4b8000001313a820 */ /* 0x000fe20000400000 */
[----:B------:R-:W-:-:S05]  /*0360*/  @P1 FMUL R25, R25, 0.25 ;  /* 0x3e80000019191820 */ /* 0x000fca0000400000 */
[----:B------:R-:W0:Y:S01]  /*0370*/  MUFU.RCP R19, R19 ;  /* 0x0000001300137308 */ /* 0x000e220000001000 */
[----:B------:R-:W-:Y:S01]  /*0380*/  @!P3 FMUL R25, R25, 16777216 ;  /* 0x4b8000001919b820 */ /* 0x000fe20000400000 */
[----:B------:R-:W-:-:S06]  /*0390*/  FSEL R2, R3, 1, P0 ;  /* 0x3f80000003027808 */ /* 0x000fcc0000000000 */
[----:B------:R-:W1:Y:S01]  /*03a0*/  MUFU.RCP R14, R25 ;  /* 0x00000019000e7308 */ /* 0x000e620000001000 */
[----:B------:R-:W-:Y:S01]  /*03b0*/  FSEL R3, R3, 1, P1 ;  /* 0x3f80000003037808 */ /* 0x000fe20000800000 */
[----:B------:R-:W-:Y:S01]  /*03c0*/  @!P2 FMUL R2, R2, 16777216 ;  /* 0x4b8000000202a820 */ /* 0x000fe20000400000 */
[----:B--2---:R-:W-:-:S03]  /*03d0*/  FADD R4, R4, -R0 ;  /* 0x8000000004047221 */ /* 0x004fc60000000000 */
[----:B------:R-:W-:Y:S01]  /*03e0*/  @!P3 FMUL R3, R3, 16777216 ;  /* 0x4b8000000303b820 */ /* 0x000fe20000400000 */
[----:B0-----:R-:W-:Y:S01]  /*03f0*/  FMUL R15, R19, R2 ;  /* 0x00000002130f7220 */ /* 0x001fe20000400000 */
[--C-:B------:R-:W-:Y:S01]  /*0400*/  FADD R20, R5, -R0.reuse ;  /* 0x8000000005147221 */ /* 0x100fe20000000000 */
[--C-:B------:R-:W-:Y:S01]  /*0410*/  FADD R6, R6, -R0.reuse ;  /* 0x8000000006067221 */ /* 0x100fe20000000000 */
[----:B------:R-:W-:Y:S01]  /*0420*/  FADD R0, R7, -R0 ;  /* 0x8000000007007221 */ /* 0x000fe20000000000 */
[C---:B------:R-:W-:Y:S01]  /*0430*/  FMUL R5, R15.reuse, R4 ;  /* 0x000000040f057220 */ /* 0x040fe20000400000 */
[C---:B------:R-:W-:Y:S01]  /*0440*/  FMUL R4, R15.reuse, R20 ;  /* 0x000000140f047220 */ /* 0x040fe20000400000 */
[----:B-1----:R-:W-:Y:S02]  /*0450*/  FMUL R14, R14, R3 ;  /* 0x000000030e0e7220 */ /* 0x002fe40000400000 */
[----:B------:R-:W0:Y:S01]  /*0460*/  LDC.64 R2, c[0x0][0x238] ;  /* 0x00008e00ff027b82 */ /* 0x000e220000000a00 */
[C---:B------:R-:W-:Y:S01]  /*0470*/  FMUL R20, R15.reuse, R6 ;  /* 0x000000060f147220 */ /* 0x040fe20000400000 */
[----:B------:R-:W-:Y:S01]  /*0480*/  FMUL R6, R15, R0 ;  /* 0x000000000f067220 */ /* 0x000fe20000400000 */
[--C-:B----4-:R-:W-:Y:S01]  /*0490*/  FADD R7, R8, -R16.reuse ;  /* 0x8000001008077221 */ /* 0x110fe20000000000 */
[--C-:B------:R-:W-:Y:S01]  /*04a0*/  FADD R9, R9, -R16.reuse ;  /* 0x8000001009097221 */ /* 0x100fe20000000000 */
[--C-:B------:R-:W-:Y:S01]  /*04b0*/  FADD R15, R10, -R16.reuse ;  /* 0x800000100a0f7221 */ /* 0x100fe20000000000 */
[C-C-:B-----5:R-:W-:Y:S01]  /*04c0*/  FFMA R0, R24.reuse, R5, R23.reuse ;  /* 0x0000000518007223 */ /* 0x160fe20000000017 */
[----:B------:R-:W-:Y:S01]  /*04d0*/  FADD R11, R11, -R16 ;  /* 0x800000100b0b7221 */ /* 0x000fe20000000000 */
[C-C-:B------:R-:W-:Y:S01]  /*04e0*/  FFMA R4, R24.reuse, R4, R23.reuse ;  /* 0x0000000418047223 */ /* 0x140fe20000000017 */
[C-C-:B------:R-:W-:Y:S01]  /*04f0*/  FFMA R5, R24.reuse, R20, R23.reuse ;  /* 0x0000001418057223 */ /* 0x140fe20000000017 */
[----:B------:R-:W-:Y:S01]  /*0500*/  FFMA R23, R24, R6, R23 ;  /* 0x0000000618177223 */ /* 0x000fe20000000017 */
[C---:B------:R-:W-:Y:S01]  /*0510*/  FMUL R7, R14.reuse, R7 ;  /* 0x000000070e077220 */ /* 0x040fe20000400000 */
[C---:B------:R-:W-:Y:S01]  /*0520*/  FMUL R8, R14.reuse, R9 ;  /* 0x000000090e087220 */ /* 0x040fe20000400000 */
[C---:B------:R-:W-:Y:S01]  /*0530*/  FMUL R6, R14.reuse, R15 ;  /* 0x0000000f0e067220 */ /* 0x040fe20000400000 */
[----:B------:R-:W-:Y:S01]  /*0540*/  FMUL R14, R14, R11 ;  /* 0x0000000b0e0e7220 */ /* 0x000fe20000400000 */
[C-C-:B------:R-:W-:Y:S01]  /*0550*/  FFMA R9, R12.reuse, R7, R13.reuse ;  /* 0x000000070c097223 */ /* 0x140fe2000000000d */
[C-C-:B------:R-:W-:Y:S01]  /*0560*/  FFMA R8, R12.reuse, R8, R13.reuse ;  /* 0x000000080c087223 */ /* 0x140fe2000000000d */
[C-C-:B------:R-:W-:Y:S01]  /*0570*/  FFMA R10, R12.reuse, R6, R13.reuse ;  /* 0x000000060c0a7223 */ /* 0x140fe2000000000d */
[----:B------:R-:W-:Y:S01]  /*0580*/  FFMA R14, R12, R14, R13 ;  /* 0x0000000e0c0e7223 */ /* 0x000fe2000000000d */
[----:B------:R-:W-:-:S02]  /*0590*/  FSETP.GEU.AND P6, PT, R23, RZ, PT ;  /* 0x000000ff1700720b */ /* 0x000fc40003fce000 */
[----:B------:R-:W-:Y:S02]  /*05a0*/  FSETP.GEU.AND P0, PT, R5, RZ, PT ;  /* 0x000000ff0500720b */ /* 0x000fe40003f0e000 */
[----:B------:R-:W-:Y:S02]  /*05b0*/  FSETP.GEU.AND P1, PT, R4, RZ, PT ;  /* 0x000000ff0400720b */ /* 0x000fe40003f2e000 */
[----:B------:R-:W-:Y:S02]  /*05c0*/  FSETP.GEU.AND P3, PT, R14, RZ, PT ;  /* 0x000000ff0e00720b */ /* 0x000fe40003f6e000 */
[----:B------:R-:W-:Y:S02]  /*05d0*/  SEL R7, R23, RZ, P6 ;  /* 0x000000ff17077207 */ /* 0x000fe40003000000 */
[----:B------:R-:W-:Y:S02]  /*05e0*/  FSETP.GEU.AND P2, PT, R0, RZ, PT ;  /* 0x000000ff0000720b */ /* 0x000fe40003f4e000 */
[----:B------:R-:W-:-:S02]  /*05f0*/  FSETP.GEU.AND P4, PT, R10, RZ, PT ;  /* 0x000000ff0a00720b */ /* 0x000fc40003f8e000 */
[----:B------:R-:W-:Y:S02]  /*0600*/  FSETP.GEU.AND P5, PT, R9, RZ, PT ;  /* 0x000000ff0900720b */ /* 0x000fe40003fae000 */
[----:B------:R-:W-:Y:S02]  /*0610*/  FSETP.GEU.AND P6, PT, R8, RZ, PT ;  /* 0x000000ff0800720b */ /* 0x000fe40003fce000 */
[----:B------:R-:W-:Y:S01]  /*0620*/  SEL R6, R5, RZ, P0 ;  /* 0x000000ff05067207 */ /* 0x000fe20000000000 */
[----:B0-----:R-:W-:Y:S01]  /*0630*/  IMAD.WIDE R2, R18, 0x4, R2 ;  /* 0x0000000412027825 */ /* 0x001fe200078e0202 */
[----:B------:R-:W-:Y:S02]  /*0640*/  SEL R5, R4, RZ, P1 ;  /* 0x000000ff04057207 */ /* 0x000fe40000800000 */
[----:B------:R-:W-:Y:S02]  /*0650*/  SEL R15, R14, RZ, P3 ;  /* 0x000000ff0e0f7207 */ /* 0x000fe40001800000 */
[----:B------:R-:W-:-:S02]  /*0660*/  SEL R4, R0, RZ, P2 ;  /* 0x000000ff00047207 */ /* 0x000fc40001000000 */
[----:B------:R-:W-:Y:S02]  /*0670*/  SEL R14, R10, RZ, P4 ;  /* 0x000000ff0a0e7207 */ /* 0x000fe40002000000 */
[----:B------:R-:W-:Y:S02]  /*0680*/  SEL R12, R9, RZ, P5 ;  /* 0x000000ff090c7207 */ /* 0x000fe40002800000 */
[----:B------:R-:W-:Y:S01]  /*0690*/  SEL R13, R8, RZ, P6 ;  /* 0x000000ff080d7207 */ /* 0x000fe20003000000 */
[----:B------:R-:W-:Y:S04]  /*06a0*/  STG.E.128 desc[UR4][R2.64], R4 ;  /* 0x0000000402007986 */ /* 0x000fe8000c101d04 */
[----:B------:R-:W-:Y:S01]  /*06b0*/  STG.E.128 desc[UR4][R2.64+0x800], R12 ;  /* 0x0008000c02007986 */ /* 0x000fe2000c101d04 */
[----:B------:R-:W-:Y:S05]  /*06c0*/  EXIT ;  /* 0x000000000000794d */ /* 0x000fea0003800000 */
.L_x_0:
[----:B------:R-:W-:-:S00]  /*06d0*/  BRA `(.L_x_0) ;  /* 0xfffffffc00fc7947 */ /* 0x000fc0000383ffff */
[----:B------:R-:W-:-:S00]  /*06e0*/  NOP ;  /* 0x0000000000007918 */ /* 0x000fc00000000000 */
        /* <DEDUP_REMOVED lines=9> */
.L_x_1:


//--------------------- .nv.global.init           --------------------------
	.section	.nv.global.init,"aw",@progbits
.nv.global.init:
	.type		_$_str,@object
	.size		_$_str,(_$_str_$_2 - _$_str)
_$_str:
        /*0000*/ 	.byte	0x5f, 0x5f, 0x43, 0x55, 0x44, 0x41, 0x5f, 0x46, 0x54, 0x5a, 0x00
	.type		_$_str_$_2,@object
	.size		_$_str_$_2,(.L_1 - _$_str_$_2)
_$_str_$_2:
        /*000b*/ 	.byte	0x5f, 0x5f, 0x43, 0x55, 0x44, 0x41, 0x5f, 0x50, 0x52, 0x45, 0x43, 0x5f, 0x53, 0x51, 0x52, 0x54
        /*001b*/ 	.byte	0x00
.L_1:


//--------------------- .nv.constant0.triton_poi_fused__native_batch_norm_legit_no_training_relu_5 --------------------------
	.section	.nv.constant0.triton_poi_fused__native_batch_norm_legit_no_training_relu_5,"a",@progbits
	.sectionflags	@""
	.align	4
.nv.constant0.triton_poi_fused__native_batch_norm_legit_no_training_relu_5:
	.zero		580
